//
// Generated by NVIDIA NVVM Compiler
//
// Compiler Build ID: CL-36424714
// Cuda compilation tools, release 13.0, V13.0.88
// Based on NVVM 20.0.0
//

.version 9.0
.target sm_100
.address_size 64

	// .globl	_Z12swish_kernelPKfPfm

.visible .entry _Z12swish_kernelPKfPfm(
	.param .u64 .ptr .align 1 _Z12swish_kernelPKfPfm_param_0,
	.param .u64 .ptr .align 1 _Z12swish_kernelPKfPfm_param_1,
	.param .u64 _Z12swish_kernelPKfPfm_param_2
)
{
	.reg .pred 	%p<2>;
	.reg .b32 	%r<7>;
	.reg .b32 	%f<15>;
	.reg .b64 	%rd<10>;

	ld.param.u64 	%rd2, [_Z12swish_kernelPKfPfm_param_0];
	ld.param.u64 	%rd3, [_Z12swish_kernelPKfPfm_param_1];
	ld.param.u64 	%rd4, [_Z12swish_kernelPKfPfm_param_2];
	mov.u32 	%r1, %ctaid.x;
	mov.u32 	%r2, %ntid.x;
	mov.u32 	%r3, %tid.x;
	mad.lo.s32 	%r4, %r1, %r2, %r3;
	cvt.u64.u32 	%rd1, %r4;
	setp.le.u64 	%p1, %rd4, %rd1;
	@%p1 bra 	$L__BB0_2;
	cvta.to.global.u64 	%rd5, %rd2;
	cvta.to.global.u64 	%rd6, %rd3;
	shl.b64 	%rd7, %rd1, 2;
	add.s64 	%rd8, %rd5, %rd7;
	ld.global.nc.f32 	%f1, [%rd8];
	fma.rn.f32 	%f2, %f1, 0fBBBB989D, 0f3F000000;
	cvt.sat.f32.f32 	%f3, %f2;
	mov.f32 	%f4, 0f4B400001;
	mov.f32 	%f5, 0f437C0000;
	fma.rm.f32 	%f6, %f3, %f5, %f4;
	add.f32 	%f7, %f6, 0fCB40007F;
	neg.f32 	%f8, %f7;
	fma.rn.f32 	%f9, %f1, 0fBFB8AA3B, %f8;
	fma.rn.f32 	%f10, %f1, 0fB2A57060, %f9;
	mov.b32 	%r5, %f6;
	shl.b32 	%r6, %r5, 23;
	mov.b32 	%f11, %r6;
	ex2.approx.ftz.f32 	%f12, %f10;
	fma.rn.f32 	%f13, %f12, %f11, 0f3F800000;
	div.rn.f32 	%f14, %f1, %f13;
	add.s64 	%rd9, %rd6, %rd7;
	st.global.f32 	[%rd9], %f14;
$L__BB0_2:
	ret;

}


// ===== COMPILED SASS (sm_100) =====

	.target	sm_100

	.elftype	@"ET_EXEC"


//--------------------- .note.nv.tkinfo           --------------------------
	.section	.note.nv.tkinfo,"",@"SHT_NOTE"
	.sectionflags	@"SHF_NOTE_NV_TKINFO"
	.tkinfo
        /*0018*/ 	.word	0x00000002
        /*0030*/ 	.string	""
        /*0030*/ 	.string	"ptxas"
        /*0030*/ 	.string	"Cuda compilation tools, release 13.0, V13.0.88"
        /*0030*/ 	.string	"Build cuda_13.0.r13.0/compiler.36424714_0"
        /*0030*/ 	.string	"-arch sm_100 -m 64 "



//--------------------- .note.nv.cuinfo           --------------------------
	.section	.note.nv.cuinfo,"",@"SHT_NOTE"
	.sectionflags	@"SHF_NOTE_NV_CUINFO"
        /*0018*/ 	.short	0x0002
        /*001a*/ 	.short	0x0064
        /*001c*/ 	.short	0x0082
	.zero		2


//--------------------- .nv.info                  --------------------------
	.section	.nv.info,"",@"SHT_CUDA_INFO"
	.align	4


	//----- nvinfo : EIATTR_REGCOUNT
	.align		4
        /*0000*/ 	.byte	0x04, 0x2f
        /*0002*/ 	.short	(.L_1 - .L_0)
	.align		4
.L_0:
        /*0004*/ 	.word	index@(_Z12swish_kernelPKfPfm)
        /*0008*/ 	.word	0x00000010


	//----- nvinfo : EIATTR_FRAME_SIZE
	.align		4
.L_1:
        /*000c*/ 	.byte	0x04, 0x11
        /*000e*/ 	.short	(.L_3 - .L_2)
	.align		4
.L_2:
        /*0010*/ 	.word	index@($__internal_0_$__cuda_sm3x_div_rn_noftz_f32_slowpath)
        /*0014*/ 	.word	0x00000000


	//----- nvinfo : EIATTR_FRAME_SIZE
	.align		4
.L_3:
        /*0018*/ 	.byte	0x04, 0x11
        /*001a*/ 	.short	(.L_5 - .L_4)
	.align		4
.L_4:
        /*001c*/ 	.word	index@(_Z12swish_kernelPKfPfm)
        /*0020*/ 	.word	0x00000000


	//----- nvinfo : EIATTR_MIN_STACK_SIZE
	.align		4
.L_5:
        /*0024*/ 	.byte	0x04, 0x12
        /*0026*/ 	.short	(.L_7 - .L_6)
	.align		4
.L_6:
        /*0028*/ 	.word	index@(_Z12swish_kernelPKfPfm)
        /*002c*/ 	.word	0x00000000
.L_7:


//--------------------- .nv.compat                --------------------------
	.section	.nv.compat,"",@"SHT_CUDA_COMPAT_INFO"
	.align	4
        /*0000*/ 	.byte	0x02, 0x09, 0x00, 0x00, 0x02, 0x02, 0x01, 0x00, 0x02, 0x05, 0x05, 0x00, 0x03, 0x07, 0x01, 0x01
        /*0010*/ 	.byte	0x02, 0x03, 0x00, 0x00, 0x02, 0x06, 0x01, 0x00, 0x04, 0x0b, 0x08, 0x00, 0x01, 0x00, 0x00, 0x00
        /*0020*/ 	.byte	0x00, 0x00, 0x00, 0x00


//--------------------- .nv.info._Z12swish_kernelPKfPfm --------------------------
	.section	.nv.info._Z12swish_kernelPKfPfm,"",@"SHT_CUDA_INFO"
	.sectionflags	@""
	.align	4


	//----- nvinfo : EIATTR_CUDA_API_VERSION
	.align		4
        /*0000*/ 	.byte	0x04, 0x37
        /*0002*/ 	.short	(.L_9 - .L_8)
.L_8:
        /*0004*/ 	.word	0x00000082


	//----- nvinfo : EIATTR_KPARAM_INFO
	.align		4
.L_9:
        /*0008*/ 	.byte	0x04, 0x17
        /*000a*/ 	.short	(.L_11 - .L_10)
.L_10:
        /*000c*/ 	.word	0x00000000
        /*0010*/ 	.short	0x0002
        /*0012*/ 	.short	0x0010
        /*0014*/ 	.byte	0x00, 0xf0, 0x21, 0x00


	//----- nvinfo : EIATTR_KPARAM_INFO
	.align		4
.L_11:
        /*0018*/ 	.byte	0x04, 0x17
        /*001a*/ 	.short	(.L_13 - .L_12)
.L_12:
        /*001c*/ 	.word	0x00000000
        /*0020*/ 	.short	0x0001
        /*0022*/ 	.short	0x0008
        /*0024*/ 	.byte	0x00, 0xf5, 0x21, 0x00


	//----- nvinfo : EIATTR_KPARAM_INFO
	.align		4
.L_13:
        /*0028*/ 	.byte	0x04, 0x17
        /*002a*/ 	.short	(.L_15 - .L_14)
.L_14:
        /*002c*/ 	.word	0x00000000
        /*0030*/ 	.short	0x0000
        /*0032*/ 	.short	0x0000
        /*0034*/ 	.byte	0x00, 0xf5, 0x21, 0x00


	//----- nvinfo : EIATTR_SPARSE_MMA_MASK
	.align		4
.L_15:
        /*0038*/ 	.byte	0x03, 0x50
        /*003a*/ 	.short	0x0000


	//----- nvinfo : EIATTR_MAXREG_COUNT
	.align		4
        /*003c*/ 	.byte	0x03, 0x1b
        /*003e*/ 	.short	0x00ff


	//----- nvinfo : EIATTR_MERCURY_ISA_VERSION
	.align		4
        /*0040*/ 	.byte	0x03, 0x5f
        /*0042*/ 	.short	0x0101


	//----- nvinfo : EIATTR_VRC_CTA_INIT_COUNT
	.align		4
        /*0044*/ 	.byte	0x02, 0x4a
	.zero		1
	.zero		1


	//----- nvinfo : EIATTR_EXIT_INSTR_OFFSETS
	.align		4
        /*0048*/ 	.byte	0x04, 0x1c
        /*004a*/ 	.short	(.L_17 - .L_16)


	//   ....[0]....
.L_16:
        /*004c*/ 	.word	0x00000080


	//   ....[1]....
        /*0050*/ 	.word	0x000002b0


	//----- nvinfo : EIATTR_CRS_STACK_SIZE
	.align		4
.L_17:
        /*0054*/ 	.byte	0x04, 0x1e
        /*0056*/ 	.short	(.L_19 - .L_18)
.L_18:
        /*0058*/ 	.word	0x00000000


	//----- nvinfo : EIATTR_CBANK_PARAM_SIZE
	.align		4
.L_19:
        /*005c*/ 	.byte	0x03, 0x19
        /*005e*/ 	.short	0x0018


	//----- nvinfo : EIATTR_PARAM_CBANK
	.align		4
        /*0060*/ 	.byte	0x04, 0x0a
        /*0062*/ 	.short	(.L_21 - .L_20)
	.align		4
.L_20:
        /*0064*/ 	.word	index@(.nv.constant0._Z12swish_kernelPKfPfm)
        /*0068*/ 	.short	0x0380
        /*006a*/ 	.short	0x0018


	//----- nvinfo : EIATTR_SW_WAR
	.align		4
.L_21:
        /*006c*/ 	.byte	0x04, 0x36
        /*006e*/ 	.short	(.L_23 - .L_22)
.L_22:
        /*0070*/ 	.word	0x00000008
.L_23:


//--------------------- .nv.callgraph             --------------------------
	.section	.nv.callgraph,"",@"SHT_CUDA_CALLGRAPH"
	.align	4
	.sectionentsize	8
	.align		4
        /*0000*/ 	.word	0x00000000
	.align		4
        /*0004*/ 	.word	0xffffffff
	.align		4
        /*0008*/ 	.word	0x00000000
	.align		4
        /*000c*/ 	.word	0xfffffffe
	.align		4
        /*0010*/ 	.word	0x00000000
	.align		4
        /*0014*/ 	.word	0xfffffffd
	.align		4
        /*0018*/ 	.word	0x00000000
	.align		4
        /*001c*/ 	.word	0xfffffffc


//--------------------- .text._Z12swish_kernelPKfPfm --------------------------
	.section	.text._Z12swish_kernelPKfPfm,"ax",@progbits
	.align	128
        .global         _Z12swish_kernelPKfPfm
        .type           _Z12swish_kernelPKfPfm,@function
        .size           _Z12swish_kernelPKfPfm,(.L_x_14 - _Z12swish_kernelPKfPfm)
        .other          _Z12swish_kernelPKfPfm,@"STO_CUDA_ENTRY STV_DEFAULT"
_Z12swish_kernelPKfPfm:
.text._Z12swish_kernelPKfPfm:
[----:B------:R-:W-:Y:S01]  /*0000*/  LDC R1, c[0x0][0x37c] ;  /* 0x0000df00ff017b82 */ /* 0x000fe20000000800 */
[----:B------:R-:W0:Y:S07]  /*0010*/  S2R R3, SR_TID.X ;  /* 0x0000000000037919 */ /* 0x000e2e0000002100 */
[----:B------:R-:W0:Y:S01]  /*0020*/  S2UR UR4, SR_CTAID.X ;  /* 0x00000000000479c3 */ /* 0x000e220000002500 */
[----:B------:R-:W1:Y:S07]  /*0030*/  LDCU.64 UR6, c[0x0][0x390] ;  /* 0x00007200ff0677ac */ /* 0x000e6e0008000a00 */
[----:B------:R-:W0:Y:S02]  /*0040*/  LDC R2, c[0x0][0x360] ;  /* 0x0000d800ff027b82 */ /* 0x000e240000000800 */
[----:B0-----:R-:W-:-:S05]  /*0050*/  IMAD R2, R2, UR4, R3 ;  /* 0x0000000402027c24 */ /* 0x001fca000f8e0203 */
[----:B-1----:R-:W-:-:S04]  /*0060*/  ISETP.GE.U32.AND P0, PT, R2, UR6, PT ;  /* 0x0000000602007c0c */ /* 0x002fc8000bf06070 */
[----:B------:R-:W-:-:S13]  /*0070*/  ISETP.GE.U32.AND.EX P0, PT, RZ, UR7, PT, P0 ;  /* 0x00000007ff007c0c */ /* 0x000fda000bf06100 */
[----:B------:R-:W-:Y:S05]  /*0080*/  @P0 EXIT ;  /* 0x000000000000094d */ /* 0x000fea0003800000 */
[----:B------:R-:W0:Y:S01]  /*0090*/  LDCU.64 UR6, c[0x0][0x380] ;  /* 0x00007000ff0677ac */ /* 0x000e220008000a00 */
[----:B------:R-:W-:Y:S01]  /*00a0*/  IMAD.SHL.U32 R4, R2, 0x4, RZ ;  /* 0x0000000402047824 */ /* 0x000fe200078e00ff */
[----:B------:R-:W-:Y:S01]  /*00b0*/  SHF.R.U32.HI R2, RZ, 0x1e, R2 ;  /* 0x0000001eff027819 */ /* 0x000fe20000011602 */
[----:B------:R-:W1:Y:S03]  /*00c0*/  LDCU.64 UR4, c[0x0][0x358] ;  /* 0x00006b00ff0477ac */ /* 0x000e660008000a00 */
[----:B0-----:R-:W-:-:S04]  /*00d0*/  IADD3 R6, P0, PT, R4, UR6, RZ ;  /* 0x0000000604067c10 */ /* 0x001fc8000ff1e0ff */
[----:B------:R-:W-:-:S05]  /*00e0*/  IADD3.X R7, PT, PT, R2, UR7, RZ, P0, !PT ;  /* 0x0000000702077c10 */ /* 0x000fca00087fe4ff */
[----:B-1----:R-:W2:Y:S01]  /*00f0*/  LDG.E.CONSTANT R0, desc[UR4][R6.64] ;  /* 0x0000000406007981 */ /* 0x002ea2000c1e9900 */
[----:B------:R-:W-:Y:S01]  /*0100*/  IMAD.MOV.U32 R3, RZ, RZ, 0x3bbb989d ;  /* 0x3bbb989dff037424 */ /* 0x000fe200078e00ff */
[----:B------:R-:W-:Y:S01]  /*0110*/  BSSY.RECONVERGENT B0, `(.L_x_0) ;  /* 0x0000015000007945 */ /* 0x000fe20003800200 */
[----:B------:R-:W-:Y:S02]  /*0120*/  IMAD.MOV.U32 R8, RZ, RZ, 0x437c0000 ;  /* 0x437c0000ff087424 */ /* 0x000fe400078e00ff */
[----:B--2---:R-:W-:-:S04]  /*0130*/  FFMA.SAT R3, R0, -R3, 0.5 ;  /* 0x3f00000000037423 */ /* 0x004fc80000002803 */
[----:B------:R-:W-:-:S04]  /*0140*/  FFMA.RM R3, R3, R8, 12582913 ;  /* 0x4b40000103037423 */ /* 0x000fc80000004008 */
[C---:B------:R-:W-:Y:S01]  /*0150*/  FADD R5, R3.reuse, -12583039 ;  /* 0xcb40007f03057421 */ /* 0x040fe20000000000 */
[----:B------:R-:W-:-:S03]  /*0160*/  IMAD.SHL.U32 R3, R3, 0x800000, RZ ;  /* 0x0080000003037824 */ /* 0x000fc600078e00ff */
[----:B------:R-:W-:-:S04]  /*0170*/  FFMA R5, R0, -1.4426950216293334961, -R5 ;  /* 0xbfb8aa3b00057823 */ /* 0x000fc80000000805 */
[----:B------:R-:W-:-:S04]  /*0180*/  FFMA R5, R0, -1.925963033500011079e-08, R5 ;  /* 0xb2a5706000057823 */ /* 0x000fc80000000005 */
[----:B------:R-:W0:Y:S02]  /*0190*/  MUFU.EX2 R8, R5 ;  /* 0x0000000500087308 */ /* 0x000e240000000800 */
[----:B0-----:R-:W-:-:S06]  /*01a0*/  FFMA R3, R3, R8, 1 ;  /* 0x3f80000003037423 */ /* 0x001fcc0000000008 */
[----:B------:R-:W0:Y:S08]  /*01b0*/  MUFU.RCP R6, R3 ;  /* 0x0000000300067308 */ /* 0x000e300000001000 */
[----:B------:R-:W1:Y:S01]  /*01c0*/  FCHK P0, R0, R3 ;  /* 0x0000000300007302 */ /* 0x000e620000000000 */
[----:B0-----:R-:W-:-:S04]  /*01d0*/  FFMA R7, -R3, R6, 1 ;  /* 0x3f80000003077423 */ /* 0x001fc80000000106 */
[----:B------:R-:W-:-:S04]  /*01e0*/  FFMA R7, R6, R7, R6 ;  /* 0x0000000706077223 */ /* 0x000fc80000000006 */
[----:B------:R-:W-:-:S04]  /*01f0*/  FFMA R6, R0, R7, RZ ;  /* 0x0000000700067223 */ /* 0x000fc800000000ff */
[----:B------:R-:W-:-:S04]  /*0200*/  FFMA R8, -R3, R6, R0 ;  /* 0x0000000603087223 */ /* 0x000fc80000000100 */
[----:B------:R-:W-:Y:S01]  /*0210*/  FFMA R7, R7, R8, R6 ;  /* 0x0000000807077223 */ /* 0x000fe20000000006 */
[----:B-1----:R-:W-:Y:S06]  /*0220*/  @!P0 BRA `(.L_x_1) ;  /* 0x00000000000c8947 */ /* 0x002fec0003800000 */
[----:B------:R-:W-:-:S07]  /*0230*/  MOV R6, 0x250 ;  /* 0x0000025000067802 */ /* 0x000fce0000000f00 */
[----:B------:R-:W-:Y:S05]  /*0240*/  CALL.REL.NOINC `($__internal_0_$__cuda_sm3x_div_rn_noftz_f32_slowpath) ;  /* 0x00000000001c7944 */ /* 0x000fea0003c00000 */
[----:B------:R-:W-:-:S07]  /*0250*/  IMAD.MOV.U32 R7, RZ, RZ, R0 ;  /* 0x000000ffff077224 */ /* 0x000fce00078e0000 */
.L_x_1:
[----:B------:R-:W-:Y:S05]  /*0260*/  BSYNC.RECONVERGENT B0 ;  /* 0x0000000000007941 */ /* 0x000fea0003800200 */
.L_x_0:
[----:B------:R-:W0:Y:S02]  /*0270*/  LDCU.64 UR6, c[0x0][0x388] ;  /* 0x00007100ff0677ac */ /* 0x000e240008000a00 */
[----:B0-----:R-:W-:-:S04]  /*0280*/  IADD3 R4, P0, PT, R4, UR6, RZ ;  /* 0x0000000604047c10 */ /* 0x001fc8000ff1e0ff */
[----:B------:R-:W-:-:S05]  /*0290*/  IADD3.X R5, PT, PT, R2, UR7, RZ, P0, !PT ;  /* 0x0000000702057c10 */ /* 0x000fca00087fe4ff */
[----:B------:R-:W-:Y:S01]  /*02a0*/  STG.E desc[UR4][R4.64], R7 ;  /* 0x0000000704007986 */ /* 0x000fe2000c101904 */
[----:B------:R-:W-:Y:S05]  /*02b0*/  EXIT ;  /* 0x000000000000794d */ /* 0x000fea0003800000 */
        .weak           $__internal_0_$__cuda_sm3x_div_rn_noftz_f32_slowpath
        .type           $__internal_0_$__cuda_sm3x_div_rn_noftz_f32_slowpath,@function
        .size           $__internal_0_$__cuda_sm3x_div_rn_noftz_f32_slowpath,(.L_x_14 - $__internal_0_$__cuda_sm3x_div_rn_noftz_f32_slowpath)
$__internal_0_$__cuda_sm3x_div_rn_noftz_f32_slowpath:
[--C-:B------:R-:W-:Y:S01]  /*02c0*/  SHF.R.U32.HI R7, RZ, 0x17, R3.reuse ;  /* 0x00000017ff077819 */ /* 0x100fe20000011603 */
[----:B------:R-:W-:Y:S01]  /*02d0*/  BSSY.RECONVERGENT B1, `(.L_x_2) ;  /* 0x0000064000017945 */ /* 0x000fe20003800200 */
[--C-:B------:R-:W-:Y:S01]  /*02e0*/  SHF.R.U32.HI R5, RZ, 0x17, R0.reuse ;  /* 0x00000017ff057819 */ /* 0x100fe20000011600 */
[----:B------:R-:W-:Y:S01]  /*02f0*/  IMAD.MOV.U32 R8, RZ, RZ, R0 ;  /* 0x000000ffff087224 */ /* 0x000fe200078e0000 */
[----:B------:R-:W-:Y:S01]  /*0300*/  LOP3.LUT R7, R7, 0xff, RZ, 0xc0, !PT ;  /* 0x000000ff07077812 */ /* 0x000fe200078ec0ff */
[----:B------:R-:W-:Y:S01]  /*0310*/  IMAD.MOV.U32 R9, RZ, RZ, R3 ;  /* 0x000000ffff097224 */ /* 0x000fe200078e0003 */
[----:B------:R-:W-:-:S03]  /*0320*/  LOP3.LUT R5, R5, 0xff, RZ, 0xc0, !PT ;  /* 0x000000ff05057812 */ /* 0x000fc600078ec0ff */
[----:B------:R-:W-:Y:S02]  /*0330*/  VIADD R12, R7, 0xffffffff ;  /* 0xffffffff070c7836 */ /* 0x000fe40000000000 */
[----:B------:R-:W-:-:S03]  /*0340*/  VIADD R11, R5, 0xffffffff ;  /* 0xffffffff050b7836 */ /* 0x000fc60000000000 */
[----:B------:R-:W-:-:S04]  /*0350*/  ISETP.GT.U32.AND P0, PT, R12, 0xfd, PT ;  /* 0x000000fd0c00780c */ /* 0x000fc80003f04070 */
[----:B------:R-:W-:-:S13]  /*0360*/  ISETP.GT.U32.OR P0, PT, R11, 0xfd, P0 ;  /* 0x000000fd0b00780c */ /* 0x000fda0000704470 */
[----:B------:R-:W-:Y:S01]  /*0370*/  @!P0 IMAD.MOV.U32 R10, RZ, RZ, RZ ;  /* 0x000000ffff0a8224 */ /* 0x000fe200078e00ff */
[----:B------:R-:W-:Y:S06]  /*0380*/  @!P0 BRA `(.L_x_3) ;  /* 0x00000000005c8947 */ /* 0x000fec0003800000 */
[----:B------:R-:W-:Y:S02]  /*0390*/  FSETP.GTU.FTZ.AND P0, PT, |R0|, +INF , PT ;  /* 0x7f8000000000780b */ /* 0x000fe40003f1c200 */
[----:B------:R-:W-:-:S04]  /*03a0*/  FSETP.GTU.FTZ.AND P1, PT, |R3|, +INF , PT ;  /* 0x7f8000000300780b */ /* 0x000fc80003f3c200 */
[----:B------:R-:W-:-:S13]  /*03b0*/  PLOP3.LUT P0, PT, P0, P1, PT, 0xf8, 0x8f ;  /* 0x00000000008f781c */ /* 0x000fda0000703f70 */
[----:B------:R-:W-:Y:S05]  /*03c0*/  @P0 BRA `(.L_x_4) ;  /* 0x00000004004c0947 */ /* 0x000fea0003800000 */
[----:B------:R-:W-:-:S13]  /*03d0*/  LOP3.LUT P0, RZ, R9, 0x7fffffff, R8, 0xc8, !PT ;  /* 0x7fffffff09ff7812 */ /* 0x000fda000780c808 */
[----:B------:R-:W-:Y:S05]  /*03e0*/  @!P0 BRA `(.L_x_5) ;  /* 0x00000004003c8947 */ /* 0x000fea0003800000 */
[C---:B------:R-:W-:Y:S02]  /*03f0*/  FSETP.NEU.FTZ.AND P2, PT, |R0|.reuse, +INF , PT ;  /* 0x7f8000000000780b */ /* 0x040fe40003f5d200 */
[----:B------:R-:W-:Y:S02]  /*0400*/  FSETP.NEU.FTZ.AND P1, PT, |R3|, +INF , PT ;  /* 0x7f8000000300780b */ /* 0x000fe40003f3d200 */
[----:B------:R-:W-:-:S11]  /*0410*/  FSETP.NEU.FTZ.AND P0, PT, |R0|, +INF , PT ;  /* 0x7f8000000000780b */ /* 0x000fd60003f1d200 */
[----:B------:R-:W-:Y:S05]  /*0420*/  @!P1 BRA !P2, `(.L_x_5) ;  /* 0x00000004002c9947 */ /* 0x000fea0005000000 */
[----:B------:R-:W-:-:S04]  /*0430*/  LOP3.LUT P2, RZ, R8, 0x7fffffff, RZ, 0xc0, !PT ;  /* 0x7fffffff08ff7812 */ /* 0x000fc8000784c0ff */
[----:B------:R-:W-:-:S13]  /*0440*/  PLOP3.LUT P1, PT, P1, P2, PT, 0x2f, 0xf2 ;  /* 0x0000000000f2781c */ /* 0x000fda0000f24577 */
[----:B------:R-:W-:Y:S05]  /*0450*/  @P1 BRA `(.L_x_6) ;  /* 0x0000000400181947 */ /* 0x000fea0003800000 */
[----:B------:R-:W-:-:S04]  /*0460*/  LOP3.LUT P1, RZ, R9, 0x7fffffff, RZ, 0xc0, !PT ;  /* 0x7fffffff09ff7812 */ /* 0x000fc8000782c0ff */
[----:B------:R-:W-:-:S13]  /*0470*/  PLOP3.LUT P0, PT, P0, P1, PT, 0x2f, 0xf2 ;  /* 0x0000000000f2781c */ /* 0x000fda0000702577 */
[----:B------:R-:W-:Y:S05]  /*0480*/  @P0 BRA `(.L_x_7) ;  /* 0x0000000400000947 */ /* 0x000fea0003800000 */
[----:B------:R-:W-:Y:S02]  /*0490*/  ISETP.GE.AND P0, PT, R11, RZ, PT ;  /* 0x000000ff0b00720c */ /* 0x000fe40003f06270 */
[----:B------:R-:W-:-:S11]  /*04a0*/  ISETP.GE.AND P1, PT, R12, RZ, PT ;  /* 0x000000ff0c00720c */ /* 0x000fd60003f26270 */
[----:B------:R-:W-:Y:S02]  /*04b0*/  @P0 IMAD.MOV.U32 R10, RZ, RZ, RZ ;  /* 0x000000ffff0a0224 */ /* 0x000fe400078e00ff */
[----:B------:R-:W-:Y:S01]  /*04c0*/  @!P0 FFMA R8, R0, 1.84467440737095516160e+19, RZ ;  /* 0x5f80000000088823 */ /* 0x000fe200000000ff */
[----:B------:R-:W-:Y:S02]  /*04d0*/  @!P0 IMAD.MOV.U32 R10, RZ, RZ, -0x40 ;  /* 0xffffffc0ff0a8424 */ /* 0x000fe400078e00ff */
[----:B------:R-:W-:Y:S02]  /*04e0*/  @!P1 FFMA R9, R3, 1.84467440737095516160e+19, RZ ;  /* 0x5f80000003099823 */ /* 0x000fe400000000ff */
[----:B------:R-:W-:-:S07]  /*04f0*/  @!P1 VIADD R10, R10, 0x40 ;  /* 0x000000400a0a9836 */ /* 0x000fce0000000000 */
.L_x_3:
[----:B------:R-:W-:Y:S01]  /*0500*/  LEA R0, R7, 0xc0800000, 0x17 ;  /* 0xc080000007007811 */ /* 0x000fe200078eb8ff */
[----:B------:R-:W-:Y:S01]  /*0510*/  VIADD R5, R5, 0xffffff81 ;  /* 0xffffff8105057836 */ /* 0x000fe20000000000 */
[----:B------:R-:W-:Y:S03]  /*0520*/  BSSY.RECONVERGENT B2, `(.L_x_8) ;  /* 0x0000035000027945 */ /* 0x000fe60003800200 */
[----:B------:R-:W-:Y:S02]  /*0530*/  IMAD.IADD R9, R9, 0x1, -R0 ;  /* 0x0000000109097824 */ /* 0x000fe400078e0a00 */
[C---:B------:R-:W-:Y:S01]  /*0540*/  IMAD R0, R5.reuse, -0x800000, R8 ;  /* 0xff80000005007824 */ /* 0x040fe200078e0208 */
[----:B------:R-:W-:Y:S01]  /*0550*/  IADD3 R5, PT, PT, R5, 0x7f, -R7 ;  /* 0x0000007f05057810 */ /* 0x000fe20007ffe807 */
[----:B------:R-:W0:Y:S01]  /*0560*/  MUFU.RCP R3, R9 ;  /* 0x0000000900037308 */ /* 0x000e220000001000 */
[----:B------:R-:W-:-:S03]  /*0570*/  FADD.FTZ R11, -R9, -RZ ;  /* 0x800000ff090b7221 */ /* 0x000fc60000010100 */
[----:B------:R-:W-:Y:S02]  /*0580*/  IMAD.IADD R5, R5, 0x1, R10 ;  /* 0x0000000105057824 */ /* 0x000fe400078e020a */
[----:B0-----:R-:W-:-:S04]  /*0590*/  FFMA R12, R3, R11, 1 ;  /* 0x3f800000030c7423 */ /* 0x001fc8000000000b */
[----:B------:R-:W-:-:S04]  /*05a0*/  FFMA R12, R3, R12, R3 ;  /* 0x0000000c030c7223 */ /* 0x000fc80000000003 */
[----:B------:R-:W-:-:S04]  /*05b0*/  FFMA R3, R0, R12, RZ ;  /* 0x0000000c00037223 */ /* 0x000fc800000000ff */
[----:B------:R-:W-:-:S04]  /*05c0*/  FFMA R8, R11, R3, R0 ;  /* 0x000000030b087223 */ /* 0x000fc80000000000 */
[----:B------:R-:W-:-:S04]  /*05d0*/  FFMA R13, R12, R8, R3 ;  /* 0x000000080c0d7223 */ /* 0x000fc80000000003 */
[----:B------:R-:W-:-:S04]  /*05e0*/  FFMA R8, R11, R13, R0 ;  /* 0x0000000d0b087223 */ /* 0x000fc80000000000 */
[----:B------:R-:W-:-:S05]  /*05f0*/  FFMA R0, R12, R8, R13 ;  /* 0x000000080c007223 */ /* 0x000fca000000000d */
[----:B------:R-:W-:-:S04]  /*0600*/  SHF.R.U32.HI R3, RZ, 0x17, R0 ;  /* 0x00000017ff037819 */ /* 0x000fc80000011600 */
[----:B------:R-:W-:-:S05]  /*0610*/  LOP3.LUT R3, R3, 0xff, RZ, 0xc0, !PT ;  /* 0x000000ff03037812 */ /* 0x000fca00078ec0ff */
[----:B------:R-:W-:-:S04]  /*0620*/  IMAD.IADD R7, R3, 0x1, R5 ;  /* 0x0000000103077824 */ /* 0x000fc800078e0205 */
[----:B------:R-:W-:-:S05]  /*0630*/  VIADD R3, R7, 0xffffffff ;  /* 0xffffffff07037836 */ /* 0x000fca0000000000 */
[----:B------:R-:W-:-:S13]  /*0640*/  ISETP.GE.U32.AND P0, PT, R3, 0xfe, PT ;  /* 0x000000fe0300780c */ /* 0x000fda0003f06070 */
[----:B------:R-:W-:Y:S05]  /*0650*/  @!P0 BRA `(.L_x_9) ;  /* 0x0000000000808947 */ /* 0x000fea0003800000 */
[----:B------:R-:W-:-:S13]  /*0660*/  ISETP.GT.AND P0, PT, R7, 0xfe, PT ;  /* 0x000000fe0700780c */ /* 0x000fda0003f04270 */
[----:B------:R-:W-:Y:S05]  /*0670*/  @P0 BRA `(.L_x_10) ;  /* 0x00000000006c0947 */ /* 0x000fea0003800000 */
[----:B------:R-:W-:-:S13]  /*0680*/  ISETP.GE.AND P0, PT, R7, 0x1, PT ;  /* 0x000000010700780c */ /* 0x000fda0003f06270 */
[----:B------:R-:W-:Y:S05]  /*0690*/  @P0 BRA `(.L_x_11) ;  /* 0x0000000000740947 */ /* 0x000fea0003800000 */
[----:B------:R-:W-:Y:S02]  /*06a0*/  ISETP.GE.AND P0, PT, R7, -0x18, PT ;  /* 0xffffffe80700780c */ /* 0x000fe40003f06270 */
[----:B------:R-:W-:-:S11]  /*06b0*/  LOP3.LUT R0, R0, 0x80000000, RZ, 0xc0, !PT ;  /* 0x8000000000007812 */ /* 0x000fd600078ec0ff */
[----:B------:R-:W-:Y:S05]  /*06c0*/  @!P0 BRA `(.L_x_11) ;  /* 0x0000000000688947 */ /* 0x000fea0003800000 */
[CC--:B------:R-:W-:Y:S01]  /*06d0*/  FFMA.RZ R3, R12.reuse, R8.reuse, R13 ;  /* 0x000000080c037223 */ /* 0x0c0fe2000000c00d */
[C---:B------:R-:W-:Y:S01]  /*06e0*/  VIADD R10, R7.reuse, 0x20 ;  /* 0x00000020070a7836 */ /* 0x040fe20000000000 */
[C---:B------:R-:W-:Y:S02]  /*06f0*/  ISETP.NE.AND P2, PT, R7.reuse, RZ, PT ;  /* 0x000000ff0700720c */ /* 0x040fe40003f45270 */
[----:B------:R-:W-:Y:S01]  /*0700*/  ISETP.NE.AND P1, PT, R7, RZ, PT ;  /* 0x000000ff0700720c */ /* 0x000fe20003f25270 */
[----:B------:R-:W-:Y:S01]  /*0710*/  IMAD.MOV R7, RZ, RZ, -R7 ;  /* 0x000000ffff077224 */ /* 0x000fe200078e0a07 */
[----:B------:R-:W-:Y:S01]  /*0720*/  LOP3.LUT R5, R3, 0x7fffff, RZ, 0xc0, !PT ;  /* 0x007fffff03057812 */ /* 0x000fe200078ec0ff */
[CCC-:B------:R-:W-:Y:S01]  /*0730*/  FFMA.RP R3, R12.reuse, R8.reuse, R13.reuse ;  /* 0x000000080c037223 */ /* 0x1c0fe2000000800d */
[----:B------:R-:W-:Y:S02]  /*0740*/  FFMA.RM R8, R12, R8, R13 ;  /* 0x000000080c087223 */ /* 0x000fe4000000400d */
[----:B------:R-:W-:-:S03]  /*0750*/  LOP3.LUT R5, R5, 0x800000, RZ, 0xfc, !PT ;  /* 0x0080000005057812 */ /* 0x000fc600078efcff */
[----:B------:R-:W-:Y:S02]  /*0760*/  FSETP.NEU.FTZ.AND P0, PT, R3, R8, PT ;  /* 0x000000080300720b */ /* 0x000fe40003f1d000 */
[----:B------:R-:W-:Y:S02]  /*0770*/  SHF.L.U32 R10, R5, R10, RZ ;  /* 0x0000000a050a7219 */ /* 0x000fe400000006ff */
[----:B------:R-:W-:Y:S02]  /*0780*/  SEL R8, R7, RZ, P2 ;  /* 0x000000ff07087207 */ /* 0x000fe40001000000 */
[----:B------:R-:W-:Y:S02]  /*0790*/  ISETP.NE.AND P1, PT, R10, RZ, P1 ;  /* 0x000000ff0a00720c */ /* 0x000fe40000f25270 */
[----:B------:R-:W-:Y:S02]  /*07a0*/  SHF.R.U32.HI R8, RZ, R8, R5 ;  /* 0x00000008ff087219 */ /* 0x000fe40000011605 */
[----:B------:R-:W-:-:S02]  /*07b0*/  PLOP3.LUT P0, PT, P0, P1, PT, 0xf8, 0x8f ;  /* 0x00000000008f781c */ /* 0x000fc40000703f70 */
[----:B------:R-:W-:Y:S02]  /*07c0*/  SHF.R.U32.HI R10, RZ, 0x1, R8 ;  /* 0x00000001ff0a7819 */ /* 0x000fe40000011608 */
[----:B------:R-:W-:-:S04]  /*07d0*/  SEL R3, RZ, 0x1, !P0 ;  /* 0x00000001ff037807 */ /* 0x000fc80004000000 */
[----:B------:R-:W-:-:S04]  /*07e0*/  LOP3.LUT R3, R3, 0x1, R10, 0xf8, !PT ;  /* 0x0000000103037812 */ /* 0x000fc800078ef80a */
[----:B------:R-:W-:-:S05]  /*07f0*/  LOP3.LUT R3, R3, R8, RZ, 0xc0, !PT ;  /* 0x0000000803037212 */ /* 0x000fca00078ec0ff */
[----:B------:R-:W-:-:S05]  /*0800*/  IMAD.IADD R3, R10, 0x1, R3 ;  /* 0x000000010a037824 */ /* 0x000fca00078e0203 */
[----:B------:R-:W-:Y:S01]  /*0810*/  LOP3.LUT R0, R3, R0, RZ, 0xfc, !PT ;  /* 0x0000000003007212 */ /* 0x000fe200078efcff */
[----:B------:R-:W-:Y:S06]  /*0820*/  BRA `(.L_x_11) ;  /* 0x0000000000107947 */ /* 0x000fec0003800000 */
.L_x_10:
[----:B------:R-:W-:-:S04]  /*0830*/  LOP3.LUT R0, R0, 0x80000000, RZ, 0xc0, !PT ;  /* 0x8000000000007812 */ /* 0x000fc800078ec0ff */
[----:B------:R-:W-:Y:S01]  /*0840*/  LOP3.LUT R0, R0, 0x7f800000, RZ, 0xfc, !PT ;  /* 0x7f80000000007812 */ /* 0x000fe200078efcff */
[----:B------:R-:W-:Y:S06]  /*0850*/  BRA `(.L_x_11) ;  /* 0x0000000000047947 */ /* 0x000fec0003800000 */
.L_x_9:
[----:B------:R-:W-:-:S07]  /*0860*/  IMAD R0, R5, 0x800000, R0 ;  /* 0x0080000005007824 */ /* 0x000fce00078e0200 */
.L_x_11:
[----:B------:R-:W-:Y:S05]  /*0870*/  BSYNC.RECONVERGENT B2 ;  /* 0x0000000000027941 */ /* 0x000fea0003800200 */
.L_x_8:
[----:B------:R-:W-:Y:S05]  /*0880*/  BRA `(.L_x_12) ;  /* 0x0000000000207947 */ /* 0x000fea0003800000 */
.L_x_7:
[----:B------:R-:W-:-:S04]  /*0890*/  LOP3.LUT R0, R9, 0x80000000, R8, 0x48, !PT ;  /* 0x8000000009007812 */ /* 0x000fc800078e4808 */
[----:B------:R-:W-:Y:S01]  /*08a0*/  LOP3.LUT R0, R0, 0x7f800000, RZ, 0xfc, !PT ;  /* 0x7f80000000007812 */ /* 0x000fe200078efcff */
[----:B------:R-:W-:Y:S06]  /*08b0*/  BRA `(.L_x_12) ;  /* 0x0000000000147947 */ /* 0x000fec0003800000 */
.L_x_6:
[----:B------:R-:W-:Y:S01]  /*08c0*/  LOP3.LUT R0, R9, 0x80000000, R8, 0x48, !PT ;  /* 0x8000000009007812 */ /* 0x000fe200078e4808 */
[----:B------:R-:W-:Y:S06]  /*08d0*/  BRA `(.L_x_12) ;  /* 0x00000000000c7947 */ /* 0x000fec0003800000 */
.L_x_5:
[----:B------:R-:W0:Y:S01]  /*08e0*/  MUFU.RSQ R0, -QNAN ;  /* 0xffc0000000007908 */ /* 0x000e220000001400 */
[----:B------:R-:W-:Y:S05]  /*08f0*/  BRA `(.L_x_12) ;  /* 0x0000000000047947 */ /* 0x000fea0003800000 */
.L_x_4:
[----:B------:R-:W-:-:S07]  /*0900*/  FADD.FTZ R0, R0, R3 ;  /* 0x0000000300007221 */ /* 0x000fce0000010000 */
.L_x_12:
[----:B------:R-:W-:Y:S05]  /*0910*/  BSYNC.RECONVERGENT B1 ;  /* 0x0000000000017941 */ /* 0x000fea0003800200 */
.L_x_2:
[----:B------:R-:W-:-:S04]  /*0920*/  IMAD.MOV.U32 R7, RZ, RZ, 0x0 ;  /* 0x00000000ff077424 */ /* 0x000fc800078e00ff */
[----:B0-----:R-:W-:Y:S05]  /*0930*/  RET.REL.NODEC R6 `(_Z12swish_kernelPKfPfm) ;  /* 0xfffffff406b07950 */ /* 0x001fea0003c3ffff */
.L_x_13:
[----:B------:R-:W-:-:S00]  /*0940*/  BRA `(.L_x_13) ;  /* 0xfffffffc00fc7947 */ /* 0x000fc0000383ffff */
[----:B------:R-:W-:-:S00]  /*0950*/  NOP ;  /* 0x0000000000007918 */ /* 0x000fc00000000000 */
        /* <DEDUP_REMOVED lines=10> */
.L_x_14:


//--------------------- .nv.shared.reserved.0     --------------------------
	.section	.nv.shared.reserved.0,"aw",@nobits
	.weak		__nv_reservedSMEM_offset_0_alias
	.size		__nv_reservedSMEM_offset_0_alias, 0, 64
	.other		__nv_reservedSMEM_offset_0_alias,@"STO_CUDA_RESERVED_SHARED STV_DEFAULT"
__nv_reservedSMEM_offset_0_alias:
	.zero		0
	.zero		64


//--------------------- .nv.constant0._Z12swish_kernelPKfPfm --------------------------
	.section	.nv.constant0._Z12swish_kernelPKfPfm,"a",@progbits
	.sectionflags	@""
	.align	4
.nv.constant0._Z12swish_kernelPKfPfm:
	.zero		920


//--------------------- SYMBOLS --------------------------

	.type		.nv.reservedSmem.offset0,@object
	.size		.nv.reservedSmem.offset0,0x4
